	.headerflags	@"EF_CUDA_TEXMODE_UNIFIED EF_CUDA_64BIT_ADDRESS EF_CUDA_ACCELERATORS EF_CUDA_SM90 EF_CUDA_VIRTUAL_SM(EF_CUDA_SM90)"
	.elftype	@"ET_EXEC"


//--------------------- .nv.info                  --------------------------
	.section	.nv.info,"",@"SHT_CUDA_INFO"
	.align	4


	//----- nvinfo : EIATTR_REGCOUNT
	.align		4
        /*0000*/ 	.byte	0x04, 0x2f
        /*0002*/ 	.short	(.L_1 - .L_0)
	.align		4
.L_0:
        /*0004*/ 	.word	index@(triton_per_fused_abs_mean_sub_24)
        /*0008*/ 	.word	0x0000000c


	//----- nvinfo : EIATTR_MIN_STACK_SIZE
	.align		4
.L_1:
        /*000c*/ 	.byte	0x04, 0x12
        /*000e*/ 	.short	(.L_3 - .L_2)
	.align		4
.L_2:
        /*0010*/ 	.word	index@(triton_per_fused_abs_mean_sub_24)
        /*0014*/ 	.word	0x00000000


	//----- nvinfo : EIATTR_FRAME_SIZE
	.align		4
.L_3:
        /*0018*/ 	.byte	0x04, 0x11
        /*001a*/ 	.short	(.L_5 - .L_4)
	.align		4
.L_4:
        /*001c*/ 	.word	index@(triton_per_fused_abs_mean_sub_24)
        /*0020*/ 	.word	0x00000000


	//----- nvinfo : EIATTR_MIN_STACK_SIZE
	.align		4
.L_5:
        /*0024*/ 	.byte	0x04, 0x12
        /*0026*/ 	.short	(.L_7 - .L_6)
	.align		4
.L_6:
        /*0028*/ 	.word	index@(triton_per_fused_abs_mean_sub_24)
        /*002c*/ 	.word	0x00000000
.L_7:


//--------------------- .nv.info.triton_per_fused_abs_mean_sub_24 --------------------------
	.section	.nv.info.triton_per_fused_abs_mean_sub_24,"",@"SHT_CUDA_INFO"
	.sectionflags	@""
	.align	4


	//----- nvinfo : EIATTR_CUDA_API_VERSION
	.align		4
        /*0000*/ 	.byte	0x04, 0x37
        /*0002*/ 	.short	(.L_9 - .L_8)
.L_8:
        /*0004*/ 	.word	0x0000007c


	//----- nvinfo : EIATTR_KPARAM_INFO
	.align		4
.L_9:
        /*0008*/ 	.byte	0x04, 0x17
        /*000a*/ 	.short	(.L_11 - .L_10)
.L_10:
        /*000c*/ 	.word	0x00000000
        /*0010*/ 	.short	0x0002
        /*0012*/ 	.short	0x0010
        /*0014*/ 	.byte	0x00, 0xf0, 0x11, 0x00


	//----- nvinfo : EIATTR_KPARAM_INFO
	.align		4
.L_11:
        /*0018*/ 	.byte	0x04, 0x17
        /*001a*/ 	.short	(.L_13 - .L_12)
.L_12:
        /*001c*/ 	.word	0x00000000
        /*0020*/ 	.short	0x0001
        /*0022*/ 	.short	0x0008
        /*0024*/ 	.byte	0x00, 0xf4, 0x21, 0x00


	//----- nvinfo : EIATTR_KPARAM_INFO
	.align		4
.L_13:
        /*0028*/ 	.byte	0x04, 0x17
        /*002a*/ 	.short	(.L_15 - .L_14)
.L_14:
        /*002c*/ 	.word	0x00000000
        /*0030*/ 	.short	0x0000
        /*0032*/ 	.short	0x0000
        /*0034*/ 	.byte	0x00, 0xf4, 0x21, 0x00


	//----- nvinfo : EIATTR_SPARSE_MMA_MASK
	.align		4
.L_15:
        /*0038*/ 	.byte	0x03, 0x50
        /*003a*/ 	.short	0x0000


	//----- nvinfo : EIATTR_MAXREG_COUNT
	.align		4
        /*003c*/ 	.byte	0x03, 0x1b
        /*003e*/ 	.short	0x00ff


	//----- nvinfo : EIATTR_COOP_GROUP_MASK_REGIDS
	.align		4
        /*0040*/ 	.byte	0x04, 0x29
        /*0042*/ 	.short	(.L_17 - .L_16)


	//   ....[0]....
.L_16:
        /*0044*/ 	.word	0xffffffff


	//   ....[1]....
        /*0048*/ 	.word	0xffffffff


	//   ....[2]....
        /*004c*/ 	.word	0xffffffff


	//   ....[3]....
        /*0050*/ 	.word	0xffffffff


	//   ....[4]....
        /*0054*/ 	.word	0xffffffff


	//----- nvinfo : EIATTR_COOP_GROUP_INSTR_OFFSETS
	.align		4
.L_17:
        /*0058*/ 	.byte	0x04, 0x28
        /*005a*/ 	.short	(.L_19 - .L_18)


	//   ....[0]....
.L_18:
        /*005c*/ 	.word	0x00000080


	//   ....[1]....
        /*0060*/ 	.word	0x000000a0


	//   ....[2]....
        /*0064*/ 	.word	0x000000c0


	//   ....[3]....
        /*0068*/ 	.word	0x000000e0


	//   ....[4]....
        /*006c*/ 	.word	0x00000100


	//----- nvinfo : EIATTR_EXIT_INSTR_OFFSETS
	.align		4
.L_19:
        /*0070*/ 	.byte	0x04, 0x1c
        /*0072*/ 	.short	(.L_21 - .L_20)


	//   ....[0]....
.L_20:
        /*0074*/ 	.word	0x00000110


	//   ....[1]....
        /*0078*/ 	.word	0x00000150


	//----- nvinfo : EIATTR_REQNTID
	.align		4
.L_21:
        /*007c*/ 	.byte	0x04, 0x10
        /*007e*/ 	.short	(.L_23 - .L_22)
.L_22:
        /*0080*/ 	.word	0x00000040
        /*0084*/ 	.word	0x00000001
        /*0088*/ 	.word	0x00000001


	//----- nvinfo : EIATTR_CBANK_PARAM_SIZE
	.align		4
.L_23:
        /*008c*/ 	.byte	0x03, 0x19
        /*008e*/ 	.short	0x0014


	//----- nvinfo : EIATTR_PARAM_CBANK
	.align		4
        /*0090*/ 	.byte	0x04, 0x0a
        /*0092*/ 	.short	(.L_25 - .L_24)
	.align		4
.L_24:
        /*0094*/ 	.word	index@(.nv.constant0.triton_per_fused_abs_mean_sub_24)
        /*0098*/ 	.short	0x0210
        /*009a*/ 	.short	0x0014


	//----- nvinfo : EIATTR_SW_WAR
	.align		4
.L_25:
        /*009c*/ 	.byte	0x04, 0x36
        /*009e*/ 	.short	(.L_27 - .L_26)
.L_26:
        /*00a0*/ 	.word	0x00000008
.L_27:


//--------------------- .nv.callgraph             --------------------------
	.section	.nv.callgraph,"",@"SHT_CUDA_CALLGRAPH"
	.align	4
	.sectionentsize	8
	.align		4
        /*0000*/ 	.word	0x00000000
	.align		4
        /*0004*/ 	.word	0xffffffff
	.align		4
        /*0008*/ 	.word	0x00000000
	.align		4
        /*000c*/ 	.word	0xfffffffe
	.align		4
        /*0010*/ 	.word	0x00000000
	.align		4
        /*0014*/ 	.word	0xfffffffd
	.align		4
        /*0018*/ 	.word	0x00000000
	.align		4
        /*001c*/ 	.word	0xfffffffc


//--------------------- .text.triton_per_fused_abs_mean_sub_24 --------------------------
	.section	.text.triton_per_fused_abs_mean_sub_24,"ax",@progbits
	.align	128
        .global         triton_per_fused_abs_mean_sub_24
        .type           triton_per_fused_abs_mean_sub_24,@function
        .size           triton_per_fused_abs_mean_sub_24,(.L_x_1 - triton_per_fused_abs_mean_sub_24)
        .other          triton_per_fused_abs_mean_sub_24,@"STO_CUDA_ENTRY STV_DEFAULT"
triton_per_fused_abs_mean_sub_24:
.text.triton_per_fused_abs_mean_sub_24:
[----:B------:R-:W0:Y:S02]  /*0000*/  LDC R1, c[0x0][0x28] ;  /* 0x00000a00ff017b82 */ /* 0x000e240000000800 */
[----:B------:R-:W1:Y:S01]  /*0010*/  S2R R6, SR_TID.X ;  /* 0x0000000000067919 */ /* 0x000e620000002100 */
[----:B------:R-:W2:Y:S01]  /*0020*/  LDC.64 R2, c[0x0][0x210] ;  /* 0x00008400ff027b82 */ /* 0x000ea20000000a00 */
[----:B------:R-:W-:Y:S01]  /*0030*/  ULDC.64 UR4, c[0x0][0x208] ;  /* 0x0000820000047ab9 */ /* 0x000fe20000000a00 */
[----:B-1----:R-:W-:-:S05]  /*0040*/  LOP3.LUT R5, R6, 0x1f, RZ, 0xc0, !PT ;  /* 0x0000001f06057812 */ /* 0x002fca00078ec0ff */
[----:B--2---:R-:W-:-:S06]  /*0050*/  IMAD.WIDE.U32 R2, R5, 0x4, R2 ;  /* 0x0000000405027825 */ /* 0x004fcc00078e0002 */
[----:B------:R-:W2:Y:S01]  /*0060*/  LDG.E R2, desc[UR4][R2.64] ;  /* 0x0000000402027981 */ /* 0x000ea2000c1e1900 */
[----:B------:R-:W-:-:S03]  /*0070*/  LOP3.LUT P0, RZ, R6, 0x3f, RZ, 0xc0, !PT ;  /* 0x0000003f06ff7812 */ /* 0x000fc6000780c0ff */
[----:B--2---:R-:W1:Y:S02]  /*0080*/  SHFL.BFLY PT, R5, R2, 0x10, 0x1f ;  /* 0x0e001f0002057f89 */ /* 0x004e6400000e0000 */
[----:B-1----:R-:W-:-:S05]  /*0090*/  FADD R5, R2, R5 ;  /* 0x0000000502057221 */ /* 0x002fca0000000000 */
[----:B------:R-:W1:Y:S02]  /*00a0*/  SHFL.BFLY PT, R0, R5, 0x8, 0x1f ;  /* 0x0d001f0005007f89 */ /* 0x000e6400000e0000 */
[----:B-1----:R-:W-:-:S05]  /*00b0*/  FADD R0, R5, R0 ;  /* 0x0000000005007221 */ /* 0x002fca0000000000 */
[----:B------:R-:W1:Y:S02]  /*00c0*/  SHFL.BFLY PT, R7, R0, 0x4, 0x1f ;  /* 0x0c801f0000077f89 */ /* 0x000e6400000e0000 */
[----:B-1----:R-:W-:-:S05]  /*00d0*/  FADD R7, R0, R7 ;  /* 0x0000000700077221 */ /* 0x002fca0000000000 */
[----:B------:R-:W1:Y:S02]  /*00e0*/  SHFL.BFLY PT, R4, R7, 0x2, 0x1f ;  /* 0x0c401f0007047f89 */ /* 0x000e6400000e0000 */
[----:B-1----:R-:W-:-:S05]  /*00f0*/  FADD R4, R7, R4 ;  /* 0x0000000407047221 */ /* 0x002fca0000000000 */
[----:B------:R1:W2:Y:S01]  /*0100*/  SHFL.BFLY PT, R9, R4, 0x1, 0x1f ;  /* 0x0c201f0004097f89 */ /* 0x0002a200000e0000 */
[----:B------:R-:W-:Y:S05]  /*0110*/  @P0 EXIT ;  /* 0x000000000000094d */ /* 0x000fea0003800000 */
[----:B------:R-:W0:Y:S01]  /*0120*/  LDC.64 R2, c[0x0][0x218] ;  /* 0x00008600ff027b82 */ /* 0x000e220000000a00 */
[----:B--2---:R-:W-:-:S05]  /*0130*/  FADD R9, R4, R9 ;  /* 0x0000000904097221 */ /* 0x004fca0000000000 */
[----:B0-----:R-:W-:Y:S01]  /*0140*/  STG.E desc[UR4][R2.64], R9 ;  /* 0x0000000902007986 */ /* 0x001fe2000c101904 */
[----:B------:R-:W-:Y:S05]  /*0150*/  EXIT ;  /* 0x000000000000794d */ /* 0x000fea0003800000 */
.L_x_0:
[----:B------:R-:W-:-:S00]  /*0160*/  BRA `(.L_x_0) ;  /* 0xfffffffc00fc7947 */ /* 0x000fc0000383ffff */
[----:B------:R-:W-:-:S00]  /*0170*/  NOP ;  /* 0x0000000000007918 */ /* 0x000fc00000000000 */
        /* <DEDUP_REMOVED lines=8> */
.L_x_1:


//--------------------- .nv.constant0.triton_per_fused_abs_mean_sub_24 --------------------------
	.section	.nv.constant0.triton_per_fused_abs_mean_sub_24,"a",@progbits
	.sectionflags	@""
	.align	4
.nv.constant0.triton_per_fused_abs_mean_sub_24:
	.zero		548
